//
// Generated by NVIDIA NVVM Compiler
//
// Compiler Build ID: CL-36424714
// Cuda compilation tools, release 13.0, V13.0.88
// Based on NVVM 20.0.0
//

.version 9.0
.target sm_100
.address_size 64

	// .globl	_Z4seluPKfPfmm

.visible .entry _Z4seluPKfPfmm(
	.param .u64 .ptr .align 1 _Z4seluPKfPfmm_param_0,
	.param .u64 .ptr .align 1 _Z4seluPKfPfmm_param_1,
	.param .u64 _Z4seluPKfPfmm_param_2,
	.param .u64 _Z4seluPKfPfmm_param_3
)
{
	.reg .pred 	%p<4>;
	.reg .b32 	%r<11>;
	.reg .b32 	%f<19>;
	.reg .b64 	%rd<13>;

	ld.param.u64 	%rd3, [_Z4seluPKfPfmm_param_0];
	ld.param.u64 	%rd4, [_Z4seluPKfPfmm_param_1];
	ld.param.u64 	%rd6, [_Z4seluPKfPfmm_param_2];
	ld.param.u64 	%rd5, [_Z4seluPKfPfmm_param_3];
	mov.u32 	%r1, %ctaid.y;
	mov.u32 	%r2, %ntid.y;
	mov.u32 	%r3, %tid.y;
	mad.lo.s32 	%r4, %r1, %r2, %r3;
	mov.u32 	%r5, %ctaid.x;
	mov.u32 	%r6, %ntid.x;
	mov.u32 	%r7, %tid.x;
	mad.lo.s32 	%r8, %r5, %r6, %r7;
	cvt.u64.u32 	%rd1, %r4;
	setp.le.u64 	%p1, %rd6, %rd1;
	cvt.s64.s32 	%rd2, %r8;
	setp.le.u64 	%p2, %rd5, %rd2;
	or.pred  	%p3, %p1, %p2;
	@%p3 bra 	$L__BB0_2;
	cvta.to.global.u64 	%rd7, %rd3;
	cvta.to.global.u64 	%rd8, %rd4;
	mad.lo.s64 	%rd9, %rd5, %rd1, %rd2;
	shl.b64 	%rd10, %rd9, 2;
	add.s64 	%rd11, %rd7, %rd10;
	ld.global.f32 	%f1, [%rd11];
	max.f32 	%f2, %f1, 0f00000000;
	fma.rn.f32 	%f3, %f1, 0f3BBB989D, 0f3F000000;
	cvt.sat.f32.f32 	%f4, %f3;
	mov.f32 	%f5, 0f4B400001;
	mov.f32 	%f6, 0f437C0000;
	fma.rm.f32 	%f7, %f4, %f6, %f5;
	add.f32 	%f8, %f7, 0fCB40007F;
	neg.f32 	%f9, %f8;
	fma.rn.f32 	%f10, %f1, 0f3FB8AA3B, %f9;
	fma.rn.f32 	%f11, %f1, 0f32A57060, %f10;
	mov.b32 	%r9, %f7;
	shl.b32 	%r10, %r9, 23;
	mov.b32 	%f12, %r10;
	ex2.approx.ftz.f32 	%f13, %f11;
	fma.rn.f32 	%f14, %f13, %f12, 0fBF800000;
	mul.f32 	%f15, %f14, 0f3FD62D62;
	min.f32 	%f16, %f15, 0f00000000;
	add.f32 	%f17, %f2, %f16;
	mul.f32 	%f18, %f17, 0f3F867D56;
	add.s64 	%rd12, %rd8, %rd10;
	st.global.f32 	[%rd12], %f18;
$L__BB0_2:
	ret;

}


// ===== COMPILED SASS (sm_100) =====

	.target	sm_100

	.elftype	@"ET_EXEC"


//--------------------- .note.nv.tkinfo           --------------------------
	.section	.note.nv.tkinfo,"",@"SHT_NOTE"
	.sectionflags	@"SHF_NOTE_NV_TKINFO"
	.tkinfo
        /*0018*/ 	.word	0x00000002
        /*0030*/ 	.string	""
        /*0030*/ 	.string	"ptxas"
        /*0030*/ 	.string	"Cuda compilation tools, release 13.0, V13.0.88"
        /*0030*/ 	.string	"Build cuda_13.0.r13.0/compiler.36424714_0"
        /*0030*/ 	.string	"-arch sm_100 -m 64 "



//--------------------- .note.nv.cuinfo           --------------------------
	.section	.note.nv.cuinfo,"",@"SHT_NOTE"
	.sectionflags	@"SHF_NOTE_NV_CUINFO"
        /*0018*/ 	.short	0x0002
        /*001a*/ 	.short	0x0064
        /*001c*/ 	.short	0x0082
	.zero		2


//--------------------- .nv.info                  --------------------------
	.section	.nv.info,"",@"SHT_CUDA_INFO"
	.align	4


	//----- nvinfo : EIATTR_REGCOUNT
	.align		4
        /*0000*/ 	.byte	0x04, 0x2f
        /*0002*/ 	.short	(.L_1 - .L_0)
	.align		4
.L_0:
        /*0004*/ 	.word	index@(_Z4seluPKfPfmm)
        /*0008*/ 	.word	0x0000000a


	//----- nvinfo : EIATTR_FRAME_SIZE
	.align		4
.L_1:
        /*000c*/ 	.byte	0x04, 0x11
        /*000e*/ 	.short	(.L_3 - .L_2)
	.align		4
.L_2:
        /*0010*/ 	.word	index@(_Z4seluPKfPfmm)
        /*0014*/ 	.word	0x00000000


	//----- nvinfo : EIATTR_MIN_STACK_SIZE
	.align		4
.L_3:
        /*0018*/ 	.byte	0x04, 0x12
        /*001a*/ 	.short	(.L_5 - .L_4)
	.align		4
.L_4:
        /*001c*/ 	.word	index@(_Z4seluPKfPfmm)
        /*0020*/ 	.word	0x00000000
.L_5:


//--------------------- .nv.compat                --------------------------
	.section	.nv.compat,"",@"SHT_CUDA_COMPAT_INFO"
	.align	4
        /*0000*/ 	.byte	0x02, 0x09, 0x00, 0x00, 0x02, 0x02, 0x01, 0x00, 0x02, 0x05, 0x05, 0x00, 0x03, 0x07, 0x01, 0x01
        /*0010*/ 	.byte	0x02, 0x03, 0x00, 0x00, 0x02, 0x06, 0x01, 0x00, 0x04, 0x0b, 0x08, 0x00, 0x09, 0x00, 0x00, 0x00
        /*0020*/ 	.byte	0x00, 0x00, 0x00, 0x00


//--------------------- .nv.info._Z4seluPKfPfmm   --------------------------
	.section	.nv.info._Z4seluPKfPfmm,"",@"SHT_CUDA_INFO"
	.sectionflags	@""
	.align	4


	//----- nvinfo : EIATTR_CUDA_API_VERSION
	.align		4
        /*0000*/ 	.byte	0x04, 0x37
        /*0002*/ 	.short	(.L_7 - .L_6)
.L_6:
        /*0004*/ 	.word	0x00000082


	//----- nvinfo : EIATTR_KPARAM_INFO
	.align		4
.L_7:
        /*0008*/ 	.byte	0x04, 0x17
        /*000a*/ 	.short	(.L_9 - .L_8)
.L_8:
        /*000c*/ 	.word	0x00000000
        /*0010*/ 	.short	0x0003
        /*0012*/ 	.short	0x0018
        /*0014*/ 	.byte	0x00, 0xf0, 0x21, 0x00


	//----- nvinfo : EIATTR_KPARAM_INFO
	.align		4
.L_9:
        /*0018*/ 	.byte	0x04, 0x17
        /*001a*/ 	.short	(.L_11 - .L_10)
.L_10:
        /*001c*/ 	.word	0x00000000
        /*0020*/ 	.short	0x0002
        /*0022*/ 	.short	0x0010
        /*0024*/ 	.byte	0x00, 0xf0, 0x21, 0x00


	//----- nvinfo : EIATTR_KPARAM_INFO
	.align		4
.L_11:
        /*0028*/ 	.byte	0x04, 0x17
        /*002a*/ 	.short	(.L_13 - .L_12)
.L_12:
        /*002c*/ 	.word	0x00000000
        /*0030*/ 	.short	0x0001
        /*0032*/ 	.short	0x0008
        /*0034*/ 	.byte	0x00, 0xf5, 0x21, 0x00


	//----- nvinfo : EIATTR_KPARAM_INFO
	.align		4
.L_13:
        /*0038*/ 	.byte	0x04, 0x17
        /*003a*/ 	.short	(.L_15 - .L_14)
.L_14:
        /*003c*/ 	.word	0x00000000
        /*0040*/ 	.short	0x0000
        /*0042*/ 	.short	0x0000
        /*0044*/ 	.byte	0x00, 0xf5, 0x21, 0x00


	//----- nvinfo : EIATTR_SPARSE_MMA_MASK
	.align		4
.L_15:
        /*0048*/ 	.byte	0x03, 0x50
        /*004a*/ 	.short	0x0000


	//----- nvinfo : EIATTR_MAXREG_COUNT
	.align		4
        /*004c*/ 	.byte	0x03, 0x1b
        /*004e*/ 	.short	0x00ff


	//----- nvinfo : EIATTR_MERCURY_ISA_VERSION
	.align		4
        /*0050*/ 	.byte	0x03, 0x5f
        /*0052*/ 	.short	0x0101


	//----- nvinfo : EIATTR_VRC_CTA_INIT_COUNT
	.align		4
        /*0054*/ 	.byte	0x02, 0x4a
	.zero		1
	.zero		1


	//----- nvinfo : EIATTR_EXIT_INSTR_OFFSETS
	.align		4
        /*0058*/ 	.byte	0x04, 0x1c
        /*005a*/ 	.short	(.L_17 - .L_16)


	//   ....[0]....
.L_16:
        /*005c*/ 	.word	0x000000f0


	//   ....[1]....
        /*0060*/ 	.word	0x000002b0


	//----- nvinfo : EIATTR_CBANK_PARAM_SIZE
	.align		4
.L_17:
        /*0064*/ 	.byte	0x03, 0x19
        /*0066*/ 	.short	0x0020


	//----- nvinfo : EIATTR_PARAM_CBANK
	.align		4
        /*0068*/ 	.byte	0x04, 0x0a
        /*006a*/ 	.short	(.L_19 - .L_18)
	.align		4
.L_18:
        /*006c*/ 	.word	index@(.nv.constant0._Z4seluPKfPfmm)
        /*0070*/ 	.short	0x0380
        /*0072*/ 	.short	0x0020


	//----- nvinfo : EIATTR_SW_WAR
	.align		4
.L_19:
        /*0074*/ 	.byte	0x04, 0x36
        /*0076*/ 	.short	(.L_21 - .L_20)
.L_20:
        /*0078*/ 	.word	0x00000008
.L_21:


//--------------------- .nv.callgraph             --------------------------
	.section	.nv.callgraph,"",@"SHT_CUDA_CALLGRAPH"
	.align	4
	.sectionentsize	8
	.align		4
        /*0000*/ 	.word	0x00000000
	.align		4
        /*0004*/ 	.word	0xffffffff
	.align		4
        /*0008*/ 	.word	0x00000000
	.align		4
        /*000c*/ 	.word	0xfffffffe
	.align		4
        /*0010*/ 	.word	0x00000000
	.align		4
        /*0014*/ 	.word	0xfffffffd
	.align		4
        /*0018*/ 	.word	0x00000000
	.align		4
        /*001c*/ 	.word	0xfffffffc


//--------------------- .text._Z4seluPKfPfmm      --------------------------
	.section	.text._Z4seluPKfPfmm,"ax",@progbits
	.align	128
        .global         _Z4seluPKfPfmm
        .type           _Z4seluPKfPfmm,@function
        .size           _Z4seluPKfPfmm,(.L_x_1 - _Z4seluPKfPfmm)
        .other          _Z4seluPKfPfmm,@"STO_CUDA_ENTRY STV_DEFAULT"
_Z4seluPKfPfmm:
.text._Z4seluPKfPfmm:
[----:B------:R-:W-:Y:S01]  /*0000*/  LDC R1, c[0x0][0x37c] ;  /* 0x0000df00ff017b82 */ /* 0x000fe20000000800 */
[----:B------:R-:W0:Y:S07]  /*0010*/  S2R R3, SR_TID.X ;  /* 0x0000000000037919 */ /* 0x000e2e0000002100 */
[----:B------:R-:W1:Y:S01]  /*0020*/  LDC R5, c[0x0][0x364] ;  /* 0x0000d900ff057b82 */ /* 0x000e620000000800 */
[----:B------:R-:W2:Y:S01]  /*0030*/  LDCU.128 UR8, c[0x0][0x390] ;  /* 0x00007200ff0877ac */ /* 0x000ea20008000c00 */
[----:B------:R-:W1:Y:S06]  /*0040*/  S2R R0, SR_TID.Y ;  /* 0x0000000000007919 */ /* 0x000e6c0000002200 */
[----:B------:R-:W0:Y:S08]  /*0050*/  S2UR UR5, SR_CTAID.X ;  /* 0x00000000000579c3 */ /* 0x000e300000002500 */
[----:B------:R-:W0:Y:S08]  /*0060*/  LDC R2, c[0x0][0x360] ;  /* 0x0000d800ff027b82 */ /* 0x000e300000000800 */
[----:B------:R-:W1:Y:S01]  /*0070*/  S2UR UR4, SR_CTAID.Y ;  /* 0x00000000000479c3 */ /* 0x000e620000002600 */
[----:B0-----:R-:W-:-:S05]  /*0080*/  IMAD R2, R2, UR5, R3 ;  /* 0x0000000502027c24 */ /* 0x001fca000f8e0203 */
[----:B--2---:R-:W-:Y:S02]  /*0090*/  ISETP.GE.U32.AND P1, PT, R2, UR10, PT ;  /* 0x0000000a02007c0c */ /* 0x004fe4000bf26070 */
[----:B------:R-:W-:Y:S01]  /*00a0*/  SHF.R.S32.HI R3, RZ, 0x1f, R2 ;  /* 0x0000001fff037819 */ /* 0x000fe20000011402 */
[----:B-1----:R-:W-:-:S03]  /*00b0*/  IMAD R5, R5, UR4, R0 ;  /* 0x0000000405057c24 */ /* 0x002fc6000f8e0200 */
[----:B------:R-:W-:Y:S02]  /*00c0*/  ISETP.GE.U32.AND.EX P1, PT, R3, UR11, PT, P1 ;  /* 0x0000000b03007c0c */ /* 0x000fe4000bf26110 */
[----:B------:R-:W-:-:S04]  /*00d0*/  ISETP.GE.U32.AND P0, PT, R5, UR8, PT ;  /* 0x0000000805007c0c */ /* 0x000fc8000bf06070 */
[----:B------:R-:W-:-:S13]  /*00e0*/  ISETP.GE.U32.OR.EX P0, PT, RZ, UR9, P1, P0 ;  /* 0x00000009ff007c0c */ /* 0x000fda0008f06500 */
[----:B------:R-:W-:Y:S05]  /*00f0*/  @P0 EXIT ;  /* 0x000000000000094d */ /* 0x000fea0003800000 */
[----:B------:R-:W0:Y:S01]  /*0100*/  LDCU.128 UR12, c[0x0][0x380] ;  /* 0x00007000ff0c77ac */ /* 0x000e220008000c00 */
[C---:B------:R-:W-:Y:S01]  /*0110*/  IMAD.WIDE.U32 R2, R5.reuse, UR10, R2 ;  /* 0x0000000a05027c25 */ /* 0x040fe2000f8e0002 */
[----:B------:R-:W1:Y:S03]  /*0120*/  LDCU.64 UR4, c[0x0][0x358] ;  /* 0x00006b00ff0477ac */ /* 0x000e660008000a00 */
[----:B------:R-:W-:Y:S01]  /*0130*/  IMAD R5, R5, UR11, R3 ;  /* 0x0000000b05057c24 */ /* 0x000fe2000f8e0203 */
[----:B------:R-:W-:-:S04]  /*0140*/  SHF.L.U32 R4, R2, 0x2, RZ ;  /* 0x0000000202047819 */ /* 0x000fc800000006ff */
[----:B------:R-:W-:Y:S02]  /*0150*/  SHF.L.U64.HI R6, R2, 0x2, R5 ;  /* 0x0000000202067819 */ /* 0x000fe40000010205 */
[----:B0-----:R-:W-:-:S04]  /*0160*/  IADD3 R2, P0, PT, R4, UR12, RZ ;  /* 0x0000000c04027c10 */ /* 0x001fc8000ff1e0ff */
[----:B------:R-:W-:-:S05]  /*0170*/  IADD3.X R3, PT, PT, R6, UR13, RZ, P0, !PT ;  /* 0x0000000d06037c10 */ /* 0x000fca00087fe4ff */
[----:B-1----:R-:W2:Y:S01]  /*0180*/  LDG.E R2, desc[UR4][R2.64] ;  /* 0x0000000402027981 */ /* 0x002ea2000c1e1900 */
[----:B------:R-:W-:Y:S01]  /*0190*/  HFMA2 R5, -RZ, RZ, 0.96630859375, -0.0022525787353515625 ;  /* 0x3bbb989dff057431 */ /* 0x000fe200000001ff */
[----:B------:R-:W-:-:S04]  /*01a0*/  MOV R7, 0x437c0000 ;  /* 0x437c000000077802 */ /* 0x000fc80000000f00 */
[----:B--2---:R-:W-:-:S04]  /*01b0*/  FFMA.SAT R0, R2, R5, 0.5 ;  /* 0x3f00000002007423 */ /* 0x004fc80000002005 */
[----:B------:R-:W-:-:S04]  /*01c0*/  FFMA.RM R0, R0, R7, 12582913 ;  /* 0x4b40000100007423 */ /* 0x000fc80000004007 */
[C---:B------:R-:W-:Y:S01]  /*01d0*/  FADD R5, R0.reuse, -12583039 ;  /* 0xcb40007f00057421 */ /* 0x040fe20000000000 */
[----:B------:R-:W-:-:S03]  /*01e0*/  SHF.L.U32 R0, R0, 0x17, RZ ;  /* 0x0000001700007819 */ /* 0x000fc600000006ff */
[----:B------:R-:W-:-:S04]  /*01f0*/  FFMA R5, R2, 1.4426950216293334961, -R5 ;  /* 0x3fb8aa3b02057823 */ /* 0x000fc80000000805 */
[----:B------:R-:W-:-:S06]  /*0200*/  FFMA R5, R2, 1.925963033500011079e-08, R5 ;  /* 0x32a5706002057823 */ /* 0x000fcc0000000005 */
[----:B------:R-:W0:Y:S02]  /*0210*/  MUFU.EX2 R5, R5 ;  /* 0x0000000500057308 */ /* 0x000e240000000800 */
[----:B0-----:R-:W-:-:S04]  /*0220*/  FFMA R0, R0, R5, -1 ;  /* 0xbf80000000007423 */ /* 0x001fc80000000005 */
[----:B------:R-:W-:Y:S01]  /*0230*/  FMUL R3, R0, 1.6732599735260009766 ;  /* 0x3fd62d6200037820 */ /* 0x000fe20000400000 */
[----:B------:R-:W-:Y:S02]  /*0240*/  FMNMX R0, RZ, R2, !PT ;  /* 0x00000002ff007209 */ /* 0x000fe40007800000 */
[----:B------:R-:W-:Y:S02]  /*0250*/  IADD3 R2, P0, PT, R4, UR14, RZ ;  /* 0x0000000e04027c10 */ /* 0x000fe4000ff1e0ff */
[----:B------:R-:W-:-:S05]  /*0260*/  FMNMX R3, RZ, R3, PT ;  /* 0x00000003ff037209 */ /* 0x000fca0003800000 */
[----:B------:R-:W-:Y:S01]  /*0270*/  FADD R0, R0, R3 ;  /* 0x0000000300007221 */ /* 0x000fe20000000000 */
[----:B------:R-:W-:-:S03]  /*0280*/  IADD3.X R3, PT, PT, R6, UR15, RZ, P0, !PT ;  /* 0x0000000f06037c10 */ /* 0x000fc600087fe4ff */
[----:B------:R-:W-:-:S05]  /*0290*/  FMUL R7, R0, 1.0506999492645263672 ;  /* 0x3f867d5600077820 */ /* 0x000fca0000400000 */
[----:B------:R-:W-:Y:S01]  /*02a0*/  STG.E desc[UR4][R2.64], R7 ;  /* 0x0000000702007986 */ /* 0x000fe2000c101904 */
[----:B------:R-:W-:Y:S05]  /*02b0*/  EXIT ;  /* 0x000000000000794d */ /* 0x000fea0003800000 */
.L_x_0:
[----:B------:R-:W-:-:S00]  /*02c0*/  BRA `(.L_x_0) ;  /* 0xfffffffc00fc7947 */ /* 0x000fc0000383ffff */
[----:B------:R-:W-:-:S00]  /*02d0*/  NOP ;  /* 0x0000000000007918 */ /* 0x000fc00000000000 */
        /* <DEDUP_REMOVED lines=10> */
.L_x_1:


//--------------------- .nv.shared.reserved.0     --------------------------
	.section	.nv.shared.reserved.0,"aw",@nobits
	.weak		__nv_reservedSMEM_offset_0_alias
	.size		__nv_reservedSMEM_offset_0_alias, 0, 64
	.other		__nv_reservedSMEM_offset_0_alias,@"STO_CUDA_RESERVED_SHARED STV_DEFAULT"
__nv_reservedSMEM_offset_0_alias:
	.zero		0
	.zero		64


//--------------------- .nv.constant0._Z4seluPKfPfmm --------------------------
	.section	.nv.constant0._Z4seluPKfPfmm,"a",@progbits
	.sectionflags	@""
	.align	4
.nv.constant0._Z4seluPKfPfmm:
	.zero		928


//--------------------- SYMBOLS --------------------------

	.type		.nv.reservedSmem.offset0,@object
	.size		.nv.reservedSmem.offset0,0x4
